//
// Generated by NVIDIA NVVM Compiler
//
// Compiler Build ID: CL-36424714
// Cuda compilation tools, release 13.0, V13.0.88
// Based on NVVM 20.0.0
//

.version 9.0
.target sm_100
.address_size 64

	// .globl	_Z12to_grayscalePhS_ii

.visible .entry _Z12to_grayscalePhS_ii(
	.param .u64 .ptr .align 1 _Z12to_grayscalePhS_ii_param_0,
	.param .u64 .ptr .align 1 _Z12to_grayscalePhS_ii_param_1,
	.param .u32 _Z12to_grayscalePhS_ii_param_2,
	.param .u32 _Z12to_grayscalePhS_ii_param_3
)
{
	.reg .pred 	%p<4>;
	.reg .b16 	%rs<4>;
	.reg .b32 	%r<16>;
	.reg .b32 	%f<7>;
	.reg .b64 	%rd<9>;

	ld.param.u64 	%rd1, [_Z12to_grayscalePhS_ii_param_0];
	ld.param.u64 	%rd2, [_Z12to_grayscalePhS_ii_param_1];
	ld.param.u32 	%r3, [_Z12to_grayscalePhS_ii_param_2];
	ld.param.u32 	%r4, [_Z12to_grayscalePhS_ii_param_3];
	mov.u32 	%r6, %tid.x;
	mov.u32 	%r7, %ctaid.x;
	mov.u32 	%r8, %ntid.x;
	mad.lo.s32 	%r1, %r7, %r8, %r6;
	mov.u32 	%r9, %tid.y;
	mov.u32 	%r10, %ctaid.y;
	mov.u32 	%r11, %ntid.y;
	mad.lo.s32 	%r12, %r10, %r11, %r9;
	setp.ge.s32 	%p1, %r1, %r3;
	setp.ge.s32 	%p2, %r12, %r4;
	or.pred  	%p3, %p1, %p2;
	@%p3 bra 	$L__BB0_2;
	cvta.to.global.u64 	%rd3, %rd2;
	cvta.to.global.u64 	%rd4, %rd1;
	mad.lo.s32 	%r13, %r3, %r12, %r1;
	mul.lo.s32 	%r14, %r13, 3;
	cvt.s64.s32 	%rd5, %r14;
	add.s64 	%rd6, %rd3, %rd5;
	ld.global.u8 	%rs1, [%rd6];
	ld.global.u8 	%rs2, [%rd6+1];
	ld.global.u8 	%rs3, [%rd6+2];
	cvt.rn.f32.u16 	%f1, %rs1;
	cvt.rn.f32.u16 	%f2, %rs2;
	mul.f32 	%f3, %f2, 0f3F35C28F;
	fma.rn.f32 	%f4, %f1, 0f3E570A3D, %f3;
	cvt.rn.f32.u16 	%f5, %rs3;
	fma.rn.f32 	%f6, %f5, 0f3D8F5C29, %f4;
	cvt.rzi.u32.f32 	%r15, %f6;
	cvt.s64.s32 	%rd7, %r13;
	add.s64 	%rd8, %rd4, %rd7;
	st.global.u8 	[%rd8], %r15;
$L__BB0_2:
	ret;

}


// ===== COMPILED SASS (sm_100) =====

	.target	sm_100

	.elftype	@"ET_EXEC"


//--------------------- .note.nv.tkinfo           --------------------------
	.section	.note.nv.tkinfo,"",@"SHT_NOTE"
	.sectionflags	@"SHF_NOTE_NV_TKINFO"
	.tkinfo
        /*0018*/ 	.word	0x00000002
        /*0030*/ 	.string	""
        /*0030*/ 	.string	"ptxas"
        /*0030*/ 	.string	"Cuda compilation tools, release 13.0, V13.0.88"
        /*0030*/ 	.string	"Build cuda_13.0.r13.0/compiler.36424714_0"
        /*0030*/ 	.string	"-arch sm_100 -m 64 "



//--------------------- .note.nv.cuinfo           --------------------------
	.section	.note.nv.cuinfo,"",@"SHT_NOTE"
	.sectionflags	@"SHF_NOTE_NV_CUINFO"
        /*0018*/ 	.short	0x0002
        /*001a*/ 	.short	0x0064
        /*001c*/ 	.short	0x0082
	.zero		2


//--------------------- .nv.info                  --------------------------
	.section	.nv.info,"",@"SHT_CUDA_INFO"
	.align	4


	//----- nvinfo : EIATTR_REGCOUNT
	.align		4
        /*0000*/ 	.byte	0x04, 0x2f
        /*0002*/ 	.short	(.L_1 - .L_0)
	.align		4
.L_0:
        /*0004*/ 	.word	index@(_Z12to_grayscalePhS_ii)
        /*0008*/ 	.word	0x0000000a


	//----- nvinfo : EIATTR_FRAME_SIZE
	.align		4
.L_1:
        /*000c*/ 	.byte	0x04, 0x11
        /*000e*/ 	.short	(.L_3 - .L_2)
	.align		4
.L_2:
        /*0010*/ 	.word	index@(_Z12to_grayscalePhS_ii)
        /*0014*/ 	.word	0x00000000


	//----- nvinfo : EIATTR_MIN_STACK_SIZE
	.align		4
.L_3:
        /*0018*/ 	.byte	0x04, 0x12
        /*001a*/ 	.short	(.L_5 - .L_4)
	.align		4
.L_4:
        /*001c*/ 	.word	index@(_Z12to_grayscalePhS_ii)
        /*0020*/ 	.word	0x00000000
.L_5:


//--------------------- .nv.compat                --------------------------
	.section	.nv.compat,"",@"SHT_CUDA_COMPAT_INFO"
	.align	4
        /*0000*/ 	.byte	0x02, 0x09, 0x00, 0x00, 0x02, 0x02, 0x01, 0x00, 0x02, 0x05, 0x05, 0x00, 0x03, 0x07, 0x01, 0x01
        /*0010*/ 	.byte	0x02, 0x03, 0x00, 0x00, 0x02, 0x06, 0x01, 0x00, 0x04, 0x0b, 0x08, 0x00, 0x09, 0x00, 0x00, 0x00
        /*0020*/ 	.byte	0x00, 0x00, 0x00, 0x00


//--------------------- .nv.info._Z12to_grayscalePhS_ii --------------------------
	.section	.nv.info._Z12to_grayscalePhS_ii,"",@"SHT_CUDA_INFO"
	.sectionflags	@""
	.align	4


	//----- nvinfo : EIATTR_CUDA_API_VERSION
	.align		4
        /*0000*/ 	.byte	0x04, 0x37
        /*0002*/ 	.short	(.L_7 - .L_6)
.L_6:
        /*0004*/ 	.word	0x00000082


	//----- nvinfo : EIATTR_KPARAM_INFO
	.align		4
.L_7:
        /*0008*/ 	.byte	0x04, 0x17
        /*000a*/ 	.short	(.L_9 - .L_8)
.L_8:
        /*000c*/ 	.word	0x00000000
        /*0010*/ 	.short	0x0003
        /*0012*/ 	.short	0x0014
        /*0014*/ 	.byte	0x00, 0xf0, 0x11, 0x00


	//----- nvinfo : EIATTR_KPARAM_INFO
	.align		4
.L_9:
        /*0018*/ 	.byte	0x04, 0x17
        /*001a*/ 	.short	(.L_11 - .L_10)
.L_10:
        /*001c*/ 	.word	0x00000000
        /*0020*/ 	.short	0x0002
        /*0022*/ 	.short	0x0010
        /*0024*/ 	.byte	0x00, 0xf0, 0x11, 0x00


	//----- nvinfo : EIATTR_KPARAM_INFO
	.align		4
.L_11:
        /*0028*/ 	.byte	0x04, 0x17
        /*002a*/ 	.short	(.L_13 - .L_12)
.L_12:
        /*002c*/ 	.word	0x00000000
        /*0030*/ 	.short	0x0001
        /*0032*/ 	.short	0x0008
        /*0034*/ 	.byte	0x00, 0xf5, 0x21, 0x00


	//----- nvinfo : EIATTR_KPARAM_INFO
	.align		4
.L_13:
        /*0038*/ 	.byte	0x04, 0x17
        /*003a*/ 	.short	(.L_15 - .L_14)
.L_14:
        /*003c*/ 	.word	0x00000000
        /*0040*/ 	.short	0x0000
        /*0042*/ 	.short	0x0000
        /*0044*/ 	.byte	0x00, 0xf5, 0x21, 0x00


	//----- nvinfo : EIATTR_SPARSE_MMA_MASK
	.align		4
.L_15:
        /*0048*/ 	.byte	0x03, 0x50
        /*004a*/ 	.short	0x0000


	//----- nvinfo : EIATTR_MAXREG_COUNT
	.align		4
        /*004c*/ 	.byte	0x03, 0x1b
        /*004e*/ 	.short	0x00ff


	//----- nvinfo : EIATTR_MERCURY_ISA_VERSION
	.align		4
        /*0050*/ 	.byte	0x03, 0x5f
        /*0052*/ 	.short	0x0101


	//----- nvinfo : EIATTR_VRC_CTA_INIT_COUNT
	.align		4
        /*0054*/ 	.byte	0x02, 0x4a
	.zero		1
	.zero		1


	//----- nvinfo : EIATTR_EXIT_INSTR_OFFSETS
	.align		4
        /*0058*/ 	.byte	0x04, 0x1c
        /*005a*/ 	.short	(.L_17 - .L_16)


	//   ....[0]....
.L_16:
        /*005c*/ 	.word	0x000000c0


	//   ....[1]....
        /*0060*/ 	.word	0x00000200


	//----- nvinfo : EIATTR_CBANK_PARAM_SIZE
	.align		4
.L_17:
        /*0064*/ 	.byte	0x03, 0x19
        /*0066*/ 	.short	0x0018


	//----- nvinfo : EIATTR_PARAM_CBANK
	.align		4
        /*0068*/ 	.byte	0x04, 0x0a
        /*006a*/ 	.short	(.L_19 - .L_18)
	.align		4
.L_18:
        /*006c*/ 	.word	index@(.nv.constant0._Z12to_grayscalePhS_ii)
        /*0070*/ 	.short	0x0380
        /*0072*/ 	.short	0x0018


	//----- nvinfo : EIATTR_SW_WAR
	.align		4
.L_19:
        /*0074*/ 	.byte	0x04, 0x36
        /*0076*/ 	.short	(.L_21 - .L_20)
.L_20:
        /*0078*/ 	.word	0x00000008
.L_21:


//--------------------- .nv.callgraph             --------------------------
	.section	.nv.callgraph,"",@"SHT_CUDA_CALLGRAPH"
	.align	4
	.sectionentsize	8
	.align		4
        /*0000*/ 	.word	0x00000000
	.align		4
        /*0004*/ 	.word	0xffffffff
	.align		4
        /*0008*/ 	.word	0x00000000
	.align		4
        /*000c*/ 	.word	0xfffffffe
	.align		4
        /*0010*/ 	.word	0x00000000
	.align		4
        /*0014*/ 	.word	0xfffffffd
	.align		4
        /*0018*/ 	.word	0x00000000
	.align		4
        /*001c*/ 	.word	0xfffffffc


//--------------------- .text._Z12to_grayscalePhS_ii --------------------------
	.section	.text._Z12to_grayscalePhS_ii,"ax",@progbits
	.align	128
        .global         _Z12to_grayscalePhS_ii
        .type           _Z12to_grayscalePhS_ii,@function
        .size           _Z12to_grayscalePhS_ii,(.L_x_1 - _Z12to_grayscalePhS_ii)
        .other          _Z12to_grayscalePhS_ii,@"STO_CUDA_ENTRY STV_DEFAULT"
_Z12to_grayscalePhS_ii:
.text._Z12to_grayscalePhS_ii:
[----:B------:R-:W-:Y:S01]  /*0000*/  LDC R1, c[0x0][0x37c] ;  /* 0x0000df00ff017b82 */ /* 0x000fe20000000800 */
[----:B------:R-:W0:Y:S07]  /*0010*/  S2R R3, SR_TID.Y ;  /* 0x0000000000037919 */ /* 0x000e2e0000002200 */
[----:B------:R-:W1:Y:S01]  /*0020*/  LDC R5, c[0x0][0x360] ;  /* 0x0000d800ff057b82 */ /* 0x000e620000000800 */
[----:B------:R-:W2:Y:S01]  /*0030*/  LDCU.64 UR6, c[0x0][0x390] ;  /* 0x00007200ff0677ac */ /* 0x000ea20008000a00 */
[----:B------:R-:W1:Y:S06]  /*0040*/  S2R R0, SR_TID.X ;  /* 0x0000000000007919 */ /* 0x000e6c0000002100 */
[----:B------:R-:W0:Y:S08]  /*0050*/  S2UR UR5, SR_CTAID.Y ;  /* 0x00000000000579c3 */ /* 0x000e300000002600 */
[----:B------:R-:W0:Y:S08]  /*0060*/  LDC R2, c[0x0][0x364] ;  /* 0x0000d900ff027b82 */ /* 0x000e300000000800 */
[----:B------:R-:W1:Y:S01]  /*0070*/  S2UR UR4, SR_CTAID.X ;  /* 0x00000000000479c3 */ /* 0x000e620000002500 */
[----:B0-----:R-:W-:-:S05]  /*0080*/  IMAD R3, R2, UR5, R3 ;  /* 0x0000000502037c24 */ /* 0x001fca000f8e0203 */
[----:B--2---:R-:W-:Y:S01]  /*0090*/  ISETP.GE.AND P0, PT, R3, UR7, PT ;  /* 0x0000000703007c0c */ /* 0x004fe2000bf06270 */
[----:B-1----:R-:W-:-:S05]  /*00a0*/  IMAD R0, R5, UR4, R0 ;  /* 0x0000000405007c24 */ /* 0x002fca000f8e0200 */
[----:B------:R-:W-:-:S13]  /*00b0*/  ISETP.GE.OR P0, PT, R0, UR6, P0 ;  /* 0x0000000600007c0c */ /* 0x000fda0008706670 */
[----:B------:R-:W-:Y:S05]  /*00c0*/  @P0 EXIT ;  /* 0x000000000000094d */ /* 0x000fea0003800000 */
[----:B------:R-:W0:Y:S01]  /*00d0*/  LDCU.128 UR8, c[0x0][0x380] ;  /* 0x00007000ff0877ac */ /* 0x000e220008000c00 */
[----:B------:R-:W-:Y:S01]  /*00e0*/  IMAD R0, R3, UR6, R0 ;  /* 0x0000000603007c24 */ /* 0x000fe2000f8e0200 */
[----:B------:R-:W1:Y:S03]  /*00f0*/  LDCU.64 UR4, c[0x0][0x358] ;  /* 0x00006b00ff0477ac */ /* 0x000e660008000a00 */
[----:B------:R-:W-:-:S05]  /*0100*/  IMAD R3, R0, 0x3, RZ ;  /* 0x0000000300037824 */ /* 0x000fca00078e02ff */
[----:B0-----:R-:W-:-:S04]  /*0110*/  IADD3 R2, P0, PT, R3, UR10, RZ ;  /* 0x0000000a03027c10 */ /* 0x001fc8000ff1e0ff */
[----:B------:R-:W-:-:S05]  /*0120*/  LEA.HI.X.SX32 R3, R3, UR11, 0x1, P0 ;  /* 0x0000000b03037c11 */ /* 0x000fca00080f0eff */
[----:B-1----:R-:W2:Y:S04]  /*0130*/  LDG.E.U8 R5, desc[UR4][R2.64+0x1] ;  /* 0x0000010402057981 */ /* 0x002ea8000c1e1100 */
[----:B------:R-:W3:Y:S04]  /*0140*/  LDG.E.U8 R4, desc[UR4][R2.64] ;  /* 0x0000000402047981 */ /* 0x000ee8000c1e1100 */
[----:B------:R-:W4:Y:S01]  /*0150*/  LDG.E.U8 R6, desc[UR4][R2.64+0x2] ;  /* 0x0000020402067981 */ /* 0x000f22000c1e1100 */
[----:B--2---:R-:W-:Y:S02]  /*0160*/  I2FP.F32.U32 R5, R5 ;  /* 0x0000000500057245 */ /* 0x004fe40000201000 */
[----:B---3--:R-:W-:-:S03]  /*0170*/  I2FP.F32.U32 R4, R4 ;  /* 0x0000000400047245 */ /* 0x008fc60000201000 */
[----:B------:R-:W-:Y:S01]  /*0180*/  FMUL R5, R5, 0.70999997854232788086 ;  /* 0x3f35c28f05057820 */ /* 0x000fe20000400000 */
[----:B----4-:R-:W-:-:S03]  /*0190*/  I2FP.F32.U32 R7, R6 ;  /* 0x0000000600077245 */ /* 0x010fc60000201000 */
[----:B------:R-:W-:-:S04]  /*01a0*/  FFMA R4, R4, 0.20999999344348907471, R5 ;  /* 0x3e570a3d04047823 */ /* 0x000fc80000000005 */
[----:B------:R-:W-:Y:S01]  /*01b0*/  FFMA R7, R7, 0.070000000298023223877, R4 ;  /* 0x3d8f5c2907077823 */ /* 0x000fe20000000004 */
[----:B------:R-:W-:-:S04]  /*01c0*/  IADD3 R4, P0, PT, R0, UR8, RZ ;  /* 0x0000000800047c10 */ /* 0x000fc8000ff1e0ff */
[----:B------:R-:W-:Y:S01]  /*01d0*/  LEA.HI.X.SX32 R5, R0, UR9, 0x1, P0 ;  /* 0x0000000900057c11 */ /* 0x000fe200080f0eff */
[----:B------:R-:W0:Y:S04]  /*01e0*/  F2I.U32.TRUNC.NTZ R7, R7 ;  /* 0x0000000700077305 */ /* 0x000e28000020f000 */
[----:B0-----:R-:W-:Y:S01]  /*01f0*/  STG.E.U8 desc[UR4][R4.64], R7 ;  /* 0x0000000704007986 */ /* 0x001fe2000c101104 */
[----:B------:R-:W-:Y:S05]  /*0200*/  EXIT ;  /* 0x000000000000794d */ /* 0x000fea0003800000 */
.L_x_0:
[----:B------:R-:W-:-:S00]  /*0210*/  BRA `(.L_x_0) ;  /* 0xfffffffc00fc7947 */ /* 0x000fc0000383ffff */
[----:B------:R-:W-:-:S00]  /*0220*/  NOP ;  /* 0x0000000000007918 */ /* 0x000fc00000000000 */
        /* <DEDUP_REMOVED lines=13> */
.L_x_1:


//--------------------- .nv.shared.reserved.0     --------------------------
	.section	.nv.shared.reserved.0,"aw",@nobits
	.weak		__nv_reservedSMEM_offset_0_alias
	.size		__nv_reservedSMEM_offset_0_alias, 0, 64
	.other		__nv_reservedSMEM_offset_0_alias,@"STO_CUDA_RESERVED_SHARED STV_DEFAULT"
__nv_reservedSMEM_offset_0_alias:
	.zero		0
	.zero		64


//--------------------- .nv.constant0._Z12to_grayscalePhS_ii --------------------------
	.section	.nv.constant0._Z12to_grayscalePhS_ii,"a",@progbits
	.sectionflags	@""
	.align	4
.nv.constant0._Z12to_grayscalePhS_ii:
	.zero		920


//--------------------- SYMBOLS --------------------------

	.type		.nv.reservedSmem.offset0,@object
	.size		.nv.reservedSmem.offset0,0x4
